//
// Generated by NVIDIA NVVM Compiler
//
// Compiler Build ID: CL-36424714
// Cuda compilation tools, release 13.0, V13.0.88
// Based on NVVM 20.0.0
//

.version 9.0
.target sm_100
.address_size 64

	// .globl	_Z6kernelPi

.visible .entry _Z6kernelPi(
	.param .u64 .ptr .align 1 _Z6kernelPi_param_0
)
{
	.reg .b32 	%r<7>;
	.reg .b64 	%rd<5>;

	ld.param.u64 	%rd1, [_Z6kernelPi_param_0];
	cvta.to.global.u64 	%rd2, %rd1;
	mov.u32 	%r1, %ctaid.x;
	mov.u32 	%r2, %ntid.x;
	mov.u32 	%r3, %tid.x;
	mad.lo.s32 	%r4, %r1, %r2, %r3;
	mul.wide.s32 	%rd3, %r4, 4;
	add.s64 	%rd4, %rd2, %rd3;
	ld.global.u32 	%r5, [%rd4];
	shl.b32 	%r6, %r5, 1;
	st.global.u32 	[%rd4], %r6;
	ret;

}


// ===== COMPILED SASS (sm_100) =====

	.target	sm_100

	.elftype	@"ET_EXEC"


//--------------------- .note.nv.tkinfo           --------------------------
	.section	.note.nv.tkinfo,"",@"SHT_NOTE"
	.sectionflags	@"SHF_NOTE_NV_TKINFO"
	.tkinfo
        /*0018*/ 	.word	0x00000002
        /*0030*/ 	.string	""
        /*0030*/ 	.string	"ptxas"
        /*0030*/ 	.string	"Cuda compilation tools, release 13.0, V13.0.88"
        /*0030*/ 	.string	"Build cuda_13.0.r13.0/compiler.36424714_0"
        /*0030*/ 	.string	"-arch sm_100 -m 64 "



//--------------------- .note.nv.cuinfo           --------------------------
	.section	.note.nv.cuinfo,"",@"SHT_NOTE"
	.sectionflags	@"SHF_NOTE_NV_CUINFO"
        /*0018*/ 	.short	0x0002
        /*001a*/ 	.short	0x0064
        /*001c*/ 	.short	0x0082
	.zero		2


//--------------------- .nv.info                  --------------------------
	.section	.nv.info,"",@"SHT_CUDA_INFO"
	.align	4


	//----- nvinfo : EIATTR_REGCOUNT
	.align		4
        /*0000*/ 	.byte	0x04, 0x2f
        /*0002*/ 	.short	(.L_1 - .L_0)
	.align		4
.L_0:
        /*0004*/ 	.word	index@(_Z6kernelPi)
        /*0008*/ 	.word	0x00000008


	//----- nvinfo : EIATTR_FRAME_SIZE
	.align		4
.L_1:
        /*000c*/ 	.byte	0x04, 0x11
        /*000e*/ 	.short	(.L_3 - .L_2)
	.align		4
.L_2:
        /*0010*/ 	.word	index@(_Z6kernelPi)
        /*0014*/ 	.word	0x00000000


	//----- nvinfo : EIATTR_MIN_STACK_SIZE
	.align		4
.L_3:
        /*0018*/ 	.byte	0x04, 0x12
        /*001a*/ 	.short	(.L_5 - .L_4)
	.align		4
.L_4:
        /*001c*/ 	.word	index@(_Z6kernelPi)
        /*0020*/ 	.word	0x00000000
.L_5:


//--------------------- .nv.compat                --------------------------
	.section	.nv.compat,"",@"SHT_CUDA_COMPAT_INFO"
	.align	4
        /*0000*/ 	.byte	0x02, 0x09, 0x00, 0x00, 0x02, 0x02, 0x01, 0x00, 0x02, 0x05, 0x05, 0x00, 0x03, 0x07, 0x01, 0x01
        /*0010*/ 	.byte	0x02, 0x03, 0x00, 0x00, 0x02, 0x06, 0x01, 0x00, 0x04, 0x0b, 0x08, 0x00, 0x09, 0x00, 0x00, 0x00
        /*0020*/ 	.byte	0x00, 0x00, 0x00, 0x00


//--------------------- .nv.info._Z6kernelPi      --------------------------
	.section	.nv.info._Z6kernelPi,"",@"SHT_CUDA_INFO"
	.sectionflags	@""
	.align	4


	//----- nvinfo : EIATTR_CUDA_API_VERSION
	.align		4
        /*0000*/ 	.byte	0x04, 0x37
        /*0002*/ 	.short	(.L_7 - .L_6)
.L_6:
        /*0004*/ 	.word	0x00000082


	//----- nvinfo : EIATTR_KPARAM_INFO
	.align		4
.L_7:
        /*0008*/ 	.byte	0x04, 0x17
        /*000a*/ 	.short	(.L_9 - .L_8)
.L_8:
        /*000c*/ 	.word	0x00000000
        /*0010*/ 	.short	0x0000
        /*0012*/ 	.short	0x0000
        /*0014*/ 	.byte	0x00, 0xf5, 0x21, 0x00


	//----- nvinfo : EIATTR_SPARSE_MMA_MASK
	.align		4
.L_9:
        /*0018*/ 	.byte	0x03, 0x50
        /*001a*/ 	.short	0x0000


	//----- nvinfo : EIATTR_MAXREG_COUNT
	.align		4
        /*001c*/ 	.byte	0x03, 0x1b
        /*001e*/ 	.short	0x00ff


	//----- nvinfo : EIATTR_MERCURY_ISA_VERSION
	.align		4
        /*0020*/ 	.byte	0x03, 0x5f
        /*0022*/ 	.short	0x0101


	//----- nvinfo : EIATTR_VRC_CTA_INIT_COUNT
	.align		4
        /*0024*/ 	.byte	0x02, 0x4a
	.zero		1
	.zero		1


	//----- nvinfo : EIATTR_EXIT_INSTR_OFFSETS
	.align		4
        /*0028*/ 	.byte	0x04, 0x1c
        /*002a*/ 	.short	(.L_11 - .L_10)


	//   ....[0]....
.L_10:
        /*002c*/ 	.word	0x000000b0


	//----- nvinfo : EIATTR_CBANK_PARAM_SIZE
	.align		4
.L_11:
        /*0030*/ 	.byte	0x03, 0x19
        /*0032*/ 	.short	0x0008


	//----- nvinfo : EIATTR_PARAM_CBANK
	.align		4
        /*0034*/ 	.byte	0x04, 0x0a
        /*0036*/ 	.short	(.L_13 - .L_12)
	.align		4
.L_12:
        /*0038*/ 	.word	index@(.nv.constant0._Z6kernelPi)
        /*003c*/ 	.short	0x0380
        /*003e*/ 	.short	0x0008


	//----- nvinfo : EIATTR_SW_WAR
	.align		4
.L_13:
        /*0040*/ 	.byte	0x04, 0x36
        /*0042*/ 	.short	(.L_15 - .L_14)
.L_14:
        /*0044*/ 	.word	0x00000008
.L_15:


//--------------------- .nv.callgraph             --------------------------
	.section	.nv.callgraph,"",@"SHT_CUDA_CALLGRAPH"
	.align	4
	.sectionentsize	8
	.align		4
        /*0000*/ 	.word	0x00000000
	.align		4
        /*0004*/ 	.word	0xffffffff
	.align		4
        /*0008*/ 	.word	0x00000000
	.align		4
        /*000c*/ 	.word	0xfffffffe
	.align		4
        /*0010*/ 	.word	0x00000000
	.align		4
        /*0014*/ 	.word	0xfffffffd
	.align		4
        /*0018*/ 	.word	0x00000000
	.align		4
        /*001c*/ 	.word	0xfffffffc


//--------------------- .text._Z6kernelPi         --------------------------
	.section	.text._Z6kernelPi,"ax",@progbits
	.align	128
        .global         _Z6kernelPi
        .type           _Z6kernelPi,@function
        .size           _Z6kernelPi,(.L_x_1 - _Z6kernelPi)
        .other          _Z6kernelPi,@"STO_CUDA_ENTRY STV_DEFAULT"
_Z6kernelPi:
.text._Z6kernelPi:
[----:B------:R-:W-:Y:S01]  /*0000*/  LDC R1, c[0x0][0x37c] ;  /* 0x0000df00ff017b82 */ /* 0x000fe20000000800 */
[----:B------:R-:W0:Y:S07]  /*0010*/  S2R R0, SR_TID.X ;  /* 0x0000000000007919 */ /* 0x000e2e0000002100 */
[----:B------:R-:W0:Y:S01]  /*0020*/  S2UR UR6, SR_CTAID.X ;  /* 0x00000000000679c3 */ /* 0x000e220000002500 */
[----:B------:R-:W1:Y:S07]  /*0030*/  LDCU.64 UR4, c[0x0][0x358] ;  /* 0x00006b00ff0477ac */ /* 0x000e6e0008000a00 */
[----:B------:R-:W0:Y:S08]  /*0040*/  LDC R5, c[0x0][0x360] ;  /* 0x0000d800ff057b82 */ /* 0x000e300000000800 */
[----:B------:R-:W2:Y:S01]  /*0050*/  LDC.64 R2, c[0x0][0x380] ;  /* 0x0000e000ff027b82 */ /* 0x000ea20000000a00 */
[----:B0-----:R-:W-:-:S04]  /*0060*/  IMAD R5, R5, UR6, R0 ;  /* 0x0000000605057c24 */ /* 0x001fc8000f8e0200 */
[----:B--2---:R-:W-:-:S05]  /*0070*/  IMAD.WIDE R2, R5, 0x4, R2 ;  /* 0x0000000405027825 */ /* 0x004fca00078e0202 */
[----:B-1----:R-:W2:Y:S02]  /*0080*/  LDG.E R0, desc[UR4][R2.64] ;  /* 0x0000000402007981 */ /* 0x002ea4000c1e1900 */
[----:B--2---:R-:W-:-:S05]  /*0090*/  SHF.L.U32 R5, R0, 0x1, RZ ;  /* 0x0000000100057819 */ /* 0x004fca00000006ff */
[----:B------:R-:W-:Y:S01]  /*00a0*/  STG.E desc[UR4][R2.64], R5 ;  /* 0x0000000502007986 */ /* 0x000fe2000c101904 */
[----:B------:R-:W-:Y:S05]  /*00b0*/  EXIT ;  /* 0x000000000000794d */ /* 0x000fea0003800000 */
.L_x_0:
[----:B------:R-:W-:-:S00]  /*00c0*/  BRA `(.L_x_0) ;  /* 0xfffffffc00fc7947 */ /* 0x000fc0000383ffff */
[----:B------:R-:W-:-:S00]  /*00d0*/  NOP ;  /* 0x0000000000007918 */ /* 0x000fc00000000000 */
        /* <DEDUP_REMOVED lines=10> */
.L_x_1:


//--------------------- .nv.shared.reserved.0     --------------------------
	.section	.nv.shared.reserved.0,"aw",@nobits
	.weak		__nv_reservedSMEM_offset_0_alias
	.size		__nv_reservedSMEM_offset_0_alias, 0, 64
	.other		__nv_reservedSMEM_offset_0_alias,@"STO_CUDA_RESERVED_SHARED STV_DEFAULT"
__nv_reservedSMEM_offset_0_alias:
	.zero		0
	.zero		64


//--------------------- .nv.constant0._Z6kernelPi --------------------------
	.section	.nv.constant0._Z6kernelPi,"a",@progbits
	.sectionflags	@""
	.align	4
.nv.constant0._Z6kernelPi:
	.zero		904


//--------------------- SYMBOLS --------------------------

	.type		.nv.reservedSmem.offset0,@object
	.size		.nv.reservedSmem.offset0,0x4
